//
// Generated by NVIDIA NVVM Compiler
//
// Compiler Build ID: CL-36424714
// Cuda compilation tools, release 13.0, V13.0.88
// Based on NVVM 20.0.0
//

.version 9.0
.target sm_100
.address_size 64

	// .globl	_Z23matrixMultiplyOptimizedPfS_S_iii
// _ZZ23matrixMultiplyOptimizedPfS_S_iiiE7sharedA has been demoted
// _ZZ23matrixMultiplyOptimizedPfS_S_iiiE7sharedB has been demoted

.visible .entry _Z23matrixMultiplyOptimizedPfS_S_iii(
	.param .u64 .ptr .align 1 _Z23matrixMultiplyOptimizedPfS_S_iii_param_0,
	.param .u64 .ptr .align 1 _Z23matrixMultiplyOptimizedPfS_S_iii_param_1,
	.param .u64 .ptr .align 1 _Z23matrixMultiplyOptimizedPfS_S_iii_param_2,
	.param .u32 _Z23matrixMultiplyOptimizedPfS_S_iii_param_3,
	.param .u32 _Z23matrixMultiplyOptimizedPfS_S_iii_param_4,
	.param .u32 _Z23matrixMultiplyOptimizedPfS_S_iii_param_5
)
{
	.reg .pred 	%p<12>;
	.reg .b32 	%r<42>;
	.reg .b32 	%f<63>;
	.reg .b64 	%rd<13>;
	// demoted variable
	.shared .align 4 .b8 _ZZ23matrixMultiplyOptimizedPfS_S_iiiE7sharedA[1024];
	// demoted variable
	.shared .align 4 .b8 _ZZ23matrixMultiplyOptimizedPfS_S_iiiE7sharedB[1024];
	ld.param.u64 	%rd4, [_Z23matrixMultiplyOptimizedPfS_S_iii_param_0];
	ld.param.u64 	%rd5, [_Z23matrixMultiplyOptimizedPfS_S_iii_param_1];
	ld.param.u64 	%rd6, [_Z23matrixMultiplyOptimizedPfS_S_iii_param_2];
	ld.param.u32 	%r23, [_Z23matrixMultiplyOptimizedPfS_S_iii_param_3];
	ld.param.u32 	%r24, [_Z23matrixMultiplyOptimizedPfS_S_iii_param_4];
	ld.param.u32 	%r25, [_Z23matrixMultiplyOptimizedPfS_S_iii_param_5];
	mov.u32 	%r26, %ctaid.x;
	mov.u32 	%r27, %ctaid.y;
	mov.u32 	%r37, %tid.x;
	mov.u32 	%r39, %tid.y;
	mov.u32 	%r28, %ntid.y;
	mad.lo.s32 	%r3, %r28, %r27, %r39;
	mov.u32 	%r29, %ntid.x;
	mad.lo.s32 	%r4, %r29, %r26, %r37;
	setp.lt.s32 	%p1, %r25, 1;
	mov.f32 	%f62, 0f00000000;
	@%p1 bra 	$L__BB0_7;
	add.s32 	%r30, %r25, 15;
	shr.u32 	%r31, %r30, 4;
	shl.b32 	%r32, %r39, 6;
	mov.u32 	%r33, _ZZ23matrixMultiplyOptimizedPfS_S_iiiE7sharedA;
	add.s32 	%r5, %r33, %r32;
	shl.b32 	%r34, %r37, 2;
	add.s32 	%r6, %r5, %r34;
	mov.u32 	%r35, _ZZ23matrixMultiplyOptimizedPfS_S_iiiE7sharedB;
	add.s32 	%r8, %r35, %r34;
	add.s32 	%r7, %r8, %r32;
	neg.s32 	%r41, %r31;
	mad.lo.s32 	%r40, %r39, %r24, %r4;
	shl.b32 	%r11, %r24, 4;
	mad.lo.s32 	%r38, %r23, %r3, %r37;
	cvta.to.global.u64 	%rd1, %rd4;
	cvta.to.global.u64 	%rd2, %rd5;
	mov.f32 	%f62, 0f00000000;
$L__BB0_2:
	setp.ge.s32 	%p2, %r3, %r23;
	mul.wide.s32 	%rd7, %r38, 4;
	add.s64 	%rd3, %rd1, %rd7;
	setp.ge.s32 	%p3, %r37, %r25;
	mov.f32 	%f60, 0f00000000;
	or.pred  	%p4, %p2, %p3;
	@%p4 bra 	$L__BB0_4;
	ld.global.f32 	%f60, [%rd3];
$L__BB0_4:
	setp.ge.s32 	%p5, %r4, %r24;
	st.shared.f32 	[%r6], %f60;
	setp.ge.s32 	%p6, %r39, %r25;
	mov.f32 	%f61, 0f00000000;
	or.pred  	%p7, %p5, %p6;
	@%p7 bra 	$L__BB0_6;
	mul.wide.s32 	%rd8, %r40, 4;
	add.s64 	%rd9, %rd2, %rd8;
	ld.global.f32 	%f61, [%rd9];
$L__BB0_6:
	st.shared.f32 	[%r7], %f61;
	bar.sync 	0;
	ld.shared.f32 	%f12, [%r5];
	ld.shared.f32 	%f13, [%r8];
	fma.rn.f32 	%f14, %f12, %f13, %f62;
	ld.shared.f32 	%f15, [%r5+4];
	ld.shared.f32 	%f16, [%r8+64];
	fma.rn.f32 	%f17, %f15, %f16, %f14;
	ld.shared.f32 	%f18, [%r5+8];
	ld.shared.f32 	%f19, [%r8+128];
	fma.rn.f32 	%f20, %f18, %f19, %f17;
	ld.shared.f32 	%f21, [%r5+12];
	ld.shared.f32 	%f22, [%r8+192];
	fma.rn.f32 	%f23, %f21, %f22, %f20;
	ld.shared.f32 	%f24, [%r5+16];
	ld.shared.f32 	%f25, [%r8+256];
	fma.rn.f32 	%f26, %f24, %f25, %f23;
	ld.shared.f32 	%f27, [%r5+20];
	ld.shared.f32 	%f28, [%r8+320];
	fma.rn.f32 	%f29, %f27, %f28, %f26;
	ld.shared.f32 	%f30, [%r5+24];
	ld.shared.f32 	%f31, [%r8+384];
	fma.rn.f32 	%f32, %f30, %f31, %f29;
	ld.shared.f32 	%f33, [%r5+28];
	ld.shared.f32 	%f34, [%r8+448];
	fma.rn.f32 	%f35, %f33, %f34, %f32;
	ld.shared.f32 	%f36, [%r5+32];
	ld.shared.f32 	%f37, [%r8+512];
	fma.rn.f32 	%f38, %f36, %f37, %f35;
	ld.shared.f32 	%f39, [%r5+36];
	ld.shared.f32 	%f40, [%r8+576];
	fma.rn.f32 	%f41, %f39, %f40, %f38;
	ld.shared.f32 	%f42, [%r5+40];
	ld.shared.f32 	%f43, [%r8+640];
	fma.rn.f32 	%f44, %f42, %f43, %f41;
	ld.shared.f32 	%f45, [%r5+44];
	ld.shared.f32 	%f46, [%r8+704];
	fma.rn.f32 	%f47, %f45, %f46, %f44;
	ld.shared.f32 	%f48, [%r5+48];
	ld.shared.f32 	%f49, [%r8+768];
	fma.rn.f32 	%f50, %f48, %f49, %f47;
	ld.shared.f32 	%f51, [%r5+52];
	ld.shared.f32 	%f52, [%r8+832];
	fma.rn.f32 	%f53, %f51, %f52, %f50;
	ld.shared.f32 	%f54, [%r5+56];
	ld.shared.f32 	%f55, [%r8+896];
	fma.rn.f32 	%f56, %f54, %f55, %f53;
	ld.shared.f32 	%f57, [%r5+60];
	ld.shared.f32 	%f58, [%r8+960];
	fma.rn.f32 	%f62, %f57, %f58, %f56;
	bar.sync 	0;
	add.s32 	%r41, %r41, 1;
	setp.ne.s32 	%p8, %r41, 0;
	add.s32 	%r40, %r40, %r11;
	add.s32 	%r39, %r39, 16;
	add.s32 	%r38, %r38, 16;
	add.s32 	%r37, %r37, 16;
	@%p8 bra 	$L__BB0_2;
$L__BB0_7:
	setp.ge.s32 	%p9, %r3, %r23;
	setp.ge.s32 	%p10, %r4, %r24;
	or.pred  	%p11, %p9, %p10;
	@%p11 bra 	$L__BB0_9;
	mad.lo.s32 	%r36, %r24, %r3, %r4;
	cvta.to.global.u64 	%rd10, %rd6;
	mul.wide.s32 	%rd11, %r36, 4;
	add.s64 	%rd12, %rd10, %rd11;
	st.global.f32 	[%rd12], %f62;
$L__BB0_9:
	ret;

}


// ===== COMPILED SASS (sm_100) =====

	.target	sm_100

	.elftype	@"ET_EXEC"


//--------------------- .note.nv.tkinfo           --------------------------
	.section	.note.nv.tkinfo,"",@"SHT_NOTE"
	.sectionflags	@"SHF_NOTE_NV_TKINFO"
	.tkinfo
        /*0018*/ 	.word	0x00000002
        /*0030*/ 	.string	""
        /*0030*/ 	.string	"ptxas"
        /*0030*/ 	.string	"Cuda compilation tools, release 13.0, V13.0.88"
        /*0030*/ 	.string	"Build cuda_13.0.r13.0/compiler.36424714_0"
        /*0030*/ 	.string	"-arch sm_100 -m 64 "



//--------------------- .note.nv.cuinfo           --------------------------
	.section	.note.nv.cuinfo,"",@"SHT_NOTE"
	.sectionflags	@"SHF_NOTE_NV_CUINFO"
        /*0018*/ 	.short	0x0002
        /*001a*/ 	.short	0x0064
        /*001c*/ 	.short	0x0082
	.zero		2


//--------------------- .nv.info                  --------------------------
	.section	.nv.info,"",@"SHT_CUDA_INFO"
	.align	4


	//----- nvinfo : EIATTR_REGCOUNT
	.align		4
        /*0000*/ 	.byte	0x04, 0x2f
        /*0002*/ 	.short	(.L_1 - .L_0)
	.align		4
.L_0:
        /*0004*/ 	.word	index@(_Z23matrixMultiplyOptimizedPfS_S_iii)
        /*0008*/ 	.word	0x00000020


	//----- nvinfo : EIATTR_FRAME_SIZE
	.align		4
.L_1:
        /*000c*/ 	.byte	0x04, 0x11
        /*000e*/ 	.short	(.L_3 - .L_2)
	.align		4
.L_2:
        /*0010*/ 	.word	index@(_Z23matrixMultiplyOptimizedPfS_S_iii)
        /*0014*/ 	.word	0x00000000


	//----- nvinfo : EIATTR_MIN_STACK_SIZE
	.align		4
.L_3:
        /*0018*/ 	.byte	0x04, 0x12
        /*001a*/ 	.short	(.L_5 - .L_4)
	.align		4
.L_4:
        /*001c*/ 	.word	index@(_Z23matrixMultiplyOptimizedPfS_S_iii)
        /*0020*/ 	.word	0x00000000
.L_5:


//--------------------- .nv.compat                --------------------------
	.section	.nv.compat,"",@"SHT_CUDA_COMPAT_INFO"
	.align	4
        /*0000*/ 	.byte	0x02, 0x09, 0x00, 0x00, 0x02, 0x02, 0x01, 0x00, 0x02, 0x05, 0x05, 0x00, 0x03, 0x07, 0x01, 0x01
        /*0010*/ 	.byte	0x02, 0x03, 0x00, 0x00, 0x02, 0x06, 0x01, 0x00, 0x04, 0x0b, 0x08, 0x00, 0x09, 0x00, 0x00, 0x00
        /*0020*/ 	.byte	0x00, 0x00, 0x00, 0x00


//--------------------- .nv.info._Z23matrixMultiplyOptimizedPfS_S_iii --------------------------
	.section	.nv.info._Z23matrixMultiplyOptimizedPfS_S_iii,"",@"SHT_CUDA_INFO"
	.sectionflags	@""
	.align	4


	//----- nvinfo : EIATTR_CUDA_API_VERSION
	.align		4
        /*0000*/ 	.byte	0x04, 0x37
        /*0002*/ 	.short	(.L_7 - .L_6)
.L_6:
        /*0004*/ 	.word	0x00000082


	//----- nvinfo : EIATTR_KPARAM_INFO
	.align		4
.L_7:
        /*0008*/ 	.byte	0x04, 0x17
        /*000a*/ 	.short	(.L_9 - .L_8)
.L_8:
        /*000c*/ 	.word	0x00000000
        /*0010*/ 	.short	0x0005
        /*0012*/ 	.short	0x0020
        /*0014*/ 	.byte	0x00, 0xf0, 0x11, 0x00


	//----- nvinfo : EIATTR_KPARAM_INFO
	.align		4
.L_9:
        /*0018*/ 	.byte	0x04, 0x17
        /*001a*/ 	.short	(.L_11 - .L_10)
.L_10:
        /*001c*/ 	.word	0x00000000
        /*0020*/ 	.short	0x0004
        /*0022*/ 	.short	0x001c
        /*0024*/ 	.byte	0x00, 0xf0, 0x11, 0x00


	//----- nvinfo : EIATTR_KPARAM_INFO
	.align		4
.L_11:
        /*0028*/ 	.byte	0x04, 0x17
        /*002a*/ 	.short	(.L_13 - .L_12)
.L_12:
        /*002c*/ 	.word	0x00000000
        /*0030*/ 	.short	0x0003
        /*0032*/ 	.short	0x0018
        /*0034*/ 	.byte	0x00, 0xf0, 0x11, 0x00


	//----- nvinfo : EIATTR_KPARAM_INFO
	.align		4
.L_13:
        /*0038*/ 	.byte	0x04, 0x17
        /*003a*/ 	.short	(.L_15 - .L_14)
.L_14:
        /*003c*/ 	.word	0x00000000
        /*0040*/ 	.short	0x0002
        /*0042*/ 	.short	0x0010
        /*0044*/ 	.byte	0x00, 0xf5, 0x21, 0x00


	//----- nvinfo : EIATTR_KPARAM_INFO
	.align		4
.L_15:
        /*0048*/ 	.byte	0x04, 0x17
        /*004a*/ 	.short	(.L_17 - .L_16)
.L_16:
        /*004c*/ 	.word	0x00000000
        /*0050*/ 	.short	0x0001
        /*0052*/ 	.short	0x0008
        /*0054*/ 	.byte	0x00, 0xf5, 0x21, 0x00


	//----- nvinfo : EIATTR_KPARAM_INFO
	.align		4
.L_17:
        /*0058*/ 	.byte	0x04, 0x17
        /*005a*/ 	.short	(.L_19 - .L_18)
.L_18:
        /*005c*/ 	.word	0x00000000
        /*0060*/ 	.short	0x0000
        /*0062*/ 	.short	0x0000
        /*0064*/ 	.byte	0x00, 0xf5, 0x21, 0x00


	//----- nvinfo : EIATTR_SPARSE_MMA_MASK
	.align		4
.L_19:
        /*0068*/ 	.byte	0x03, 0x50
        /*006a*/ 	.short	0x0000


	//----- nvinfo : EIATTR_MAXREG_COUNT
	.align		4
        /*006c*/ 	.byte	0x03, 0x1b
        /*006e*/ 	.short	0x00ff


	//----- nvinfo : EIATTR_NUM_BARRIERS
	.align		4
        /*0070*/ 	.byte	0x02, 0x4c
        /*0072*/ 	.byte	0x01
	.zero		1


	//----- nvinfo : EIATTR_MERCURY_ISA_VERSION
	.align		4
        /*0074*/ 	.byte	0x03, 0x5f
        /*0076*/ 	.short	0x0101


	//----- nvinfo : EIATTR_VRC_CTA_INIT_COUNT
	.align		4
        /*0078*/ 	.byte	0x02, 0x4a
	.zero		1
	.zero		1


	//----- nvinfo : EIATTR_EXIT_INSTR_OFFSETS
	.align		4
        /*007c*/ 	.byte	0x04, 0x1c
        /*007e*/ 	.short	(.L_21 - .L_20)


	//   ....[0]....
.L_20:
        /*0080*/ 	.word	0x000005f0


	//   ....[1]....
        /*0084*/ 	.word	0x00000640


	//----- nvinfo : EIATTR_CBANK_PARAM_SIZE
	.align		4
.L_21:
        /*0088*/ 	.byte	0x03, 0x19
        /*008a*/ 	.short	0x0024


	//----- nvinfo : EIATTR_PARAM_CBANK
	.align		4
        /*008c*/ 	.byte	0x04, 0x0a
        /*008e*/ 	.short	(.L_23 - .L_22)
	.align		4
.L_22:
        /*0090*/ 	.word	index@(.nv.constant0._Z23matrixMultiplyOptimizedPfS_S_iii)
        /*0094*/ 	.short	0x0380
        /*0096*/ 	.short	0x0024


	//----- nvinfo : EIATTR_SW_WAR
	.align		4
.L_23:
        /*0098*/ 	.byte	0x04, 0x36
        /*009a*/ 	.short	(.L_25 - .L_24)
.L_24:
        /*009c*/ 	.word	0x00000008
.L_25:


//--------------------- .nv.callgraph             --------------------------
	.section	.nv.callgraph,"",@"SHT_CUDA_CALLGRAPH"
	.align	4
	.sectionentsize	8
	.align		4
        /*0000*/ 	.word	0x00000000
	.align		4
        /*0004*/ 	.word	0xffffffff
	.align		4
        /*0008*/ 	.word	0x00000000
	.align		4
        /*000c*/ 	.word	0xfffffffe
	.align		4
        /*0010*/ 	.word	0x00000000
	.align		4
        /*0014*/ 	.word	0xfffffffd
	.align		4
        /*0018*/ 	.word	0x00000000
	.align		4
        /*001c*/ 	.word	0xfffffffc


//--------------------- .text._Z23matrixMultiplyOptimizedPfS_S_iii --------------------------
	.section	.text._Z23matrixMultiplyOptimizedPfS_S_iii,"ax",@progbits
	.align	128
        .global         _Z23matrixMultiplyOptimizedPfS_S_iii
        .type           _Z23matrixMultiplyOptimizedPfS_S_iii,@function
        .size           _Z23matrixMultiplyOptimizedPfS_S_iii,(.L_x_3 - _Z23matrixMultiplyOptimizedPfS_S_iii)
        .other          _Z23matrixMultiplyOptimizedPfS_S_iii,@"STO_CUDA_ENTRY STV_DEFAULT"
_Z23matrixMultiplyOptimizedPfS_S_iii:
.text._Z23matrixMultiplyOptimizedPfS_S_iii:
[----:B------:R-:W-:Y:S01]  /*0000*/  LDC R1, c[0x0][0x37c] ;  /* 0x0000df00ff017b82 */ /* 0x000fe20000000800 */
[----:B------:R-:W0:Y:S01]  /*0010*/  S2R R0, SR_TID.Y ;  /* 0x0000000000007919 */ /* 0x000e220000002200 */
[----:B------:R-:W1:Y:S06]  /*0020*/  LDCU UR4, c[0x0][0x3a0] ;  /* 0x00007400ff0477ac */ /* 0x000e6c0008000800 */
[----:B------:R-:W0:Y:S01]  /*0030*/  LDC R3, c[0x0][0x364] ;  /* 0x0000d900ff037b82 */ /* 0x000e220000000800 */
[----:B------:R-:W-:Y:S01]  /*0040*/  HFMA2 R23, -RZ, RZ, 0, 0 ;  /* 0x00000000ff177431 */ /* 0x000fe200000001ff */
[----:B------:R-:W2:Y:S01]  /*0050*/  S2R R21, SR_TID.X ;  /* 0x0000000000157919 */ /* 0x000ea20000002100 */
[----:B------:R-:W3:Y:S05]  /*0060*/  LDCU.64 UR8, c[0x0][0x358] ;  /* 0x00006b00ff0877ac */ /* 0x000eea0008000a00 */
[----:B------:R-:W-:Y:S08]  /*0070*/  S2UR UR5, SR_CTAID.X ;  /* 0x00000000000579c3 */ /* 0x000ff00000002500 */
[----:B------:R-:W0:Y:S01]  /*0080*/  S2UR UR6, SR_CTAID.Y ;  /* 0x00000000000679c3 */ /* 0x000e220000002600 */
[----:B-1----:R-:W-:-:S07]  /*0090*/  UISETP.GE.AND UP0, UPT, UR4, 0x1, UPT ;  /* 0x000000010400788c */ /* 0x002fce000bf06270 */
[----:B------:R-:W2:Y:S01]  /*00a0*/  LDC R2, c[0x0][0x360] ;  /* 0x0000d800ff027b82 */ /* 0x000ea20000000800 */
[----:B0-----:R-:W-:Y:S02]  /*00b0*/  IMAD R12, R3, UR6, R0 ;  /* 0x00000006030c7c24 */ /* 0x001fe4000f8e0200 */
[----:B--2---:R-:W-:Y:S01]  /*00c0*/  IMAD R13, R2, UR5, R21 ;  /* 0x00000005020d7c24 */ /* 0x004fe2000f8e0215 */
[----:B---3--:R-:W-:Y:S06]  /*00d0*/  BRA.U !UP0, `(.L_x_0) ;  /* 0x0000000508387547 */ /* 0x008fec000b800000 */
[----:B------:R-:W0:Y:S01]  /*00e0*/  S2UR UR7, SR_CgaCtaId ;  /* 0x00000000000779c3 */ /* 0x000e220000008800 */
[----:B------:R-:W1:Y:S01]  /*00f0*/  LDCU.64 UR10, c[0x0][0x398] ;  /* 0x00007300ff0a77ac */ /* 0x000e620008000a00 */
[----:B------:R-:W-:Y:S01]  /*0100*/  MOV R23, RZ ;  /* 0x000000ff00177202 */ /* 0x000fe20000000f00 */
[----:B------:R-:W-:Y:S01]  /*0110*/  UMOV UR5, 0x400 ;  /* 0x0000040000057882 */ /* 0x000fe20000000000 */
[----:B------:R-:W-:-:S04]  /*0120*/  UIADD3 UR4, UPT, UPT, UR4, 0xf, URZ ;  /* 0x0000000f04047890 */ /* 0x000fc8000fffe0ff */
[----:B------:R-:W2:Y:S01]  /*0130*/  LDC R14, c[0x0][0x39c] ;  /* 0x0000e700ff0e7b82 */ /* 0x000ea20000000800 */
[----:B------:R-:W-:Y:S02]  /*0140*/  UIADD3 UR6, UPT, UPT, UR5, 0x400, URZ ;  /* 0x0000040005067890 */ /* 0x000fe4000fffe0ff */
[----:B------:R-:W-:Y:S01]  /*0150*/  USHF.R.U32.HI UR4, URZ, 0x4, UR4 ;  /* 0x00000004ff047899 */ /* 0x000fe20008011604 */
[----:B------:R-:W3:Y:S04]  /*0160*/  LDCU UR12, c[0x0][0x3a0] ;  /* 0x00007400ff0c77ac */ /* 0x000ee80008000800 */
[----:B------:R-:W4:Y:S01]  /*0170*/  LDC.64 R2, c[0x0][0x380] ;  /* 0x0000e000ff027b82 */ /* 0x000f220000000a00 */
[----:B------:R-:W2:Y:S01]  /*0180*/  LDCU UR13, c[0x0][0x398] ;  /* 0x00007300ff0d77ac */ /* 0x000ea20008000800 */
[----:B-1----:R-:W-:-:S02]  /*0190*/  IMAD R17, R0, UR11, R13 ;  /* 0x0000000b00117c24 */ /* 0x002fc4000f8e020d */
[----:B------:R-:W-:Y:S01]  /*01a0*/  IMAD R15, R12, UR10, R21 ;  /* 0x0000000a0c0f7c24 */ /* 0x000fe2000f8e0215 */
[----:B------:R-:W-:Y:S02]  /*01b0*/  UIADD3 UR4, UPT, UPT, -UR4, URZ, URZ ;  /* 0x000000ff04047290 */ /* 0x000fe4000fffe1ff */
[----:B0-----:R-:W-:Y:S02]  /*01c0*/  ULEA UR5, UR7, UR5, 0x18 ;  /* 0x0000000507057291 */ /* 0x001fe4000f8ec0ff */
[----:B------:R-:W-:-:S04]  /*01d0*/  ULEA UR6, UR7, UR6, 0x18 ;  /* 0x0000000607067291 */ /* 0x000fc8000f8ec0ff */
[C---:B------:R-:W-:Y:S02]  /*01e0*/  LEA R18, R0.reuse, UR5, 0x6 ;  /* 0x0000000500127c11 */ /* 0x040fe4000f8e30ff */
[C---:B------:R-:W-:Y:S02]  /*01f0*/  LEA R19, R21.reuse, UR6, 0x2 ;  /* 0x0000000615137c11 */ /* 0x040fe4000f8e10ff */
[----:B------:R-:W-:Y:S02]  /*0200*/  LEA R20, R21, R18, 0x2 ;  /* 0x0000001215147211 */ /* 0x000fe400078e10ff */
[----:B---3--:R-:W-:-:S07]  /*0210*/  LEA R16, R0, R19, 0x6 ;  /* 0x0000001300107211 */ /* 0x008fce00078e30ff */
.L_x_1:
[----:B------:R-:W-:Y:S01]  /*0220*/  ISETP.GE.AND P0, PT, R0, UR12, PT ;  /* 0x0000000c00007c0c */ /* 0x000fe2000bf06270 */
[----:B------:R-:W-:Y:S01]  /*0230*/  HFMA2 R29, -RZ, RZ, 0, 0 ;  /* 0x00000000ff1d7431 */ /* 0x000fe200000001ff */
[----:B------:R-:W-:Y:S01]  /*0240*/  ISETP.GE.AND P1, PT, R21, UR12, PT ;  /* 0x0000000c15007c0c */ /* 0x000fe2000bf26270 */
[----:B----4-:R-:W-:Y:S01]  /*0250*/  IMAD.WIDE R4, R15, 0x4, R2 ;  /* 0x000000040f047825 */ /* 0x010fe200078e0202 */
[----:B--2---:R-:W-:Y:S02]  /*0260*/  ISETP.GE.OR P0, PT, R13, R14, P0 ;  /* 0x0000000e0d00720c */ /* 0x004fe40000706670 */
[----:B------:R-:W-:Y:S02]  /*0270*/  ISETP.GE.OR P1, PT, R12, UR13, P1 ;  /* 0x0000000d0c007c0c */ /* 0x000fe40008f26670 */
[----:B------:R-:W-:-:S09]  /*0280*/  MOV R27, RZ ;  /* 0x000000ff001b7202 */ /* 0x000fd20000000f00 */
[----:B------:R-:W0:Y:S02]  /*0290*/  @!P0 LDC.64 R6, c[0x0][0x388] ;  /* 0x0000e200ff068b82 */ /* 0x000e240000000a00 */
[----:B------:R-:W2:Y:S01]  /*02a0*/  @!P1 LDG.E R27, desc[UR8][R4.64] ;  /* 0x00000008041b9981 */ /* 0x000ea2000c1e1900 */
[----:B0-----:R-:W-:-:S05]  /*02b0*/  @!P0 IMAD.WIDE R6, R17, 0x4, R6 ;  /* 0x0000000411068825 */ /* 0x001fca00078e0206 */
[----:B------:R-:W3:Y:S01]  /*02c0*/  @!P0 LDG.E R29, desc[UR8][R6.64] ;  /* 0x00000008061d8981 */ /* 0x000ee2000c1e1900 */
[----:B------:R-:W-:-:S04]  /*02d0*/  UIADD3 UR4, UPT, UPT, UR4, 0x1, URZ ;  /* 0x0000000104047890 */ /* 0x000fc8000fffe0ff */
[----:B------:R-:W-:Y:S01]  /*02e0*/  UISETP.NE.AND UP0, UPT, UR4, URZ, UPT ;  /* 0x000000ff0400728c */ /* 0x000fe2000bf05270 */
[----:B------:R-:W-:Y:S02]  /*02f0*/  IADD3 R0, PT, PT, R0, 0x10, RZ ;  /* 0x0000001000007810 */ /* 0x000fe40007ffe0ff */
[----:B------:R-:W-:Y:S02]  /*0300*/  IADD3 R15, PT, PT, R15, 0x10, RZ ;  /* 0x000000100f0f7810 */ /* 0x000fe40007ffe0ff */
[----:B------:R-:W-:Y:S02]  /*0310*/  IADD3 R21, PT, PT, R21, 0x10, RZ ;  /* 0x0000001015157810 */ /* 0x000fe40007ffe0ff */
[----:B------:R-:W-:Y:S01]  /*0320*/  LEA R17, R14, R17, 0x4 ;  /* 0x000000110e117211 */ /* 0x000fe200078e20ff */
[----:B--2---:R-:W-:Y:S04]  /*0330*/  STS [R20], R27 ;  /* 0x0000001b14007388 */ /* 0x004fe80000000800 */
[----:B---3--:R-:W-:Y:S01]  /*0340*/  STS [R16], R29 ;  /* 0x0000001d10007388 */ /* 0x008fe20000000800 */
[----:B------:R-:W-:Y:S06]  /*0350*/  BAR.SYNC.DEFER_BLOCKING 0x0 ;  /* 0x0000000000007b1d */ /* 0x000fec0000010000 */
[----:B------:R-:W-:Y:S04]  /*0360*/  LDS R22, [R19] ;  /* 0x0000000013167984 */ /* 0x000fe80000000800 */
[----:B------:R-:W0:Y:S04]  /*0370*/  LDS.128 R8, [R18] ;  /* 0x0000000012087984 */ /* 0x000e280000000c00 */
[----:B------:R-:W1:Y:S04]  /*0380*/  LDS R26, [R19+0x40] ;  /* 0x00004000131a7984 */ /* 0x000e680000000800 */
[----:B------:R-:W2:Y:S04]  /*0390*/  LDS R25, [R19+0x80] ;  /* 0x0000800013197984 */ /* 0x000ea80000000800 */
[----:B------:R-:W3:Y:S04]  /*03a0*/  LDS R24, [R19+0xc0] ;  /* 0x0000c00013187984 */ /* 0x000ee80000000800 */
[----:B------:R-:W-:Y:S04]  /*03b0*/  LDS.128 R4, [R18+0x10] ;  /* 0x0000100012047984 */ /* 0x000fe80000000c00 */
[----:B------:R-:W-:Y:S01]  /*03c0*/  LDS R27, [R19+0x200] ;  /* 0x00020000131b7984 */ /* 0x000fe20000000800 */
[----:B0-----:R-:W-:-:S03]  /*03d0*/  FFMA R8, R8, R22, R23 ;  /* 0x0000001608087223 */ /* 0x001fc60000000017 */
[----:B------:R-:W0:Y:S01]  /*03e0*/  LDS R23, [R19+0x100] ;  /* 0x0001000013177984 */ /* 0x000e220000000800 */
[----:B-1----:R-:W-:-:S03]  /*03f0*/  FFMA R8, R26, R9, R8 ;  /* 0x000000091a087223 */ /* 0x002fc60000000008 */
[----:B------:R-:W1:Y:S01]  /*0400*/  LDS R22, [R19+0x140] ;  /* 0x0001400013167984 */ /* 0x000e620000000800 */
[----:B--2---:R-:W-:-:S03]  /*0410*/  FFMA R9, R25, R10, R8 ;  /* 0x0000000a19097223 */ /* 0x004fc60000000008 */
[----:B------:R-:W2:Y:S01]  /*0420*/  LDS R25, [R19+0x180] ;  /* 0x0001800013197984 */ /* 0x000ea20000000800 */
[----:B---3--:R-:W-:-:S03]  /*0430*/  FFMA R9, R24, R11, R9 ;  /* 0x0000000b18097223 */ /* 0x008fc60000000009 */
[----:B------:R-:W3:Y:S04]  /*0440*/  LDS R26, [R19+0x1c0] ;  /* 0x0001c000131a7984 */ /* 0x000ee80000000800 */
[----:B------:R-:W-:Y:S01]  /*0450*/  LDS R24, [R19+0x240] ;  /* 0x0002400013187984 */ /* 0x000fe20000000800 */
[----:B0-----:R-:W-:-:S03]  /*0460*/  FFMA R23, R4, R23, R9 ;  /* 0x0000001704177223 */ /* 0x001fc60000000009 */
[----:B------:R-:W0:Y:S01]  /*0470*/  LDS.128 R8, [R18+0x20] ;  /* 0x0000200012087984 */ /* 0x000e220000000c00 */
[----:B-1----:R-:W-:-:S03]  /*0480*/  FFMA R22, R22, R5, R23 ;  /* 0x0000000516167223 */ /* 0x002fc60000000017 */
[----:B------:R-:W1:Y:S01]  /*0490*/  LDS R23, [R19+0x280] ;  /* 0x0002800013177984 */ /* 0x000e620000000800 */
[----:B--2---:R-:W-:-:S03]  /*04a0*/  FFMA R25, R25, R6, R22 ;  /* 0x0000000619197223 */ /* 0x004fc60000000016 */
[----:B------:R-:W2:Y:S01]  /*04b0*/  LDS R22, [R19+0x2c0] ;  /* 0x0002c00013167984 */ /* 0x000ea20000000800 */
[----:B---3--:R-:W-:-:S03]  /*04c0*/  FFMA R7, R26, R7, R25 ;  /* 0x000000071a077223 */ /* 0x008fc60000000019 */
[----:B------:R-:W-:Y:S01]  /*04d0*/  LDS R25, [R19+0x300] ;  /* 0x0003000013197984 */ /* 0x000fe20000000800 */
[----:B0-----:R-:W-:-:S03]  /*04e0*/  FFMA R27, R8, R27, R7 ;  /* 0x0000001b081b7223 */ /* 0x001fc60000000007 */
[----:B------:R-:W0:Y:S01]  /*04f0*/  LDS.128 R4, [R18+0x30] ;  /* 0x0000300012047984 */ /* 0x000e220000000c00 */
[----:B------:R-:W-:-:S03]  /*0500*/  FFMA R24, R24, R9, R27 ;  /* 0x0000000918187223 */ /* 0x000fc6000000001b */
[----:B------:R-:W3:Y:S04]  /*0510*/  LDS R27, [R19+0x340] ;  /* 0x00034000131b7984 */ /* 0x000ee80000000800 */
[----:B------:R-:W4:Y:S04]  /*0520*/  LDS R9, [R19+0x380] ;  /* 0x0003800013097984 */ /* 0x000f280000000800 */
[----:B------:R-:W5:Y:S01]  /*0530*/  LDS R8, [R19+0x3c0] ;  /* 0x0003c00013087984 */ /* 0x000f620000000800 */
[----:B-1----:R-:W-:-:S04]  /*0540*/  FFMA R23, R23, R10, R24 ;  /* 0x0000000a17177223 */ /* 0x002fc80000000018 */
[----:B--2---:R-:W-:-:S04]  /*0550*/  FFMA R11, R22, R11, R23 ;  /* 0x0000000b160b7223 */ /* 0x004fc80000000017 */
[----:B0-----:R-:W-:-:S04]  /*0560*/  FFMA R4, R4, R25, R11 ;  /* 0x0000001904047223 */ /* 0x001fc8000000000b */
[----:B---3--:R-:W-:-:S04]  /*0570*/  FFMA R4, R27, R5, R4 ;  /* 0x000000051b047223 */ /* 0x008fc80000000004 */
[----:B----4-:R-:W-:-:S04]  /*0580*/  FFMA R9, R9, R6, R4 ;  /* 0x0000000609097223 */ /* 0x010fc80000000004 */
[----:B-----5:R-:W-:Y:S01]  /*0590*/  FFMA R23, R8, R7, R9 ;  /* 0x0000000708177223 */ /* 0x020fe20000000009 */
[----:B------:R-:W-:Y:S06]  /*05a0*/  BAR.SYNC.DEFER_BLOCKING 0x0 ;  /* 0x0000000000007b1d */ /* 0x000fec0000010000 */
[----:B------:R-:W-:Y:S05]  /*05b0*/  BRA.U UP0, `(.L_x_1) ;  /* 0xfffffffd00187547 */ /* 0x000fea000b83ffff */
.L_x_0:
[----:B------:R-:W0:Y:S02]  /*05c0*/  LDCU.64 UR4, c[0x0][0x398] ;  /* 0x00007300ff0477ac */ /* 0x000e240008000a00 */
[----:B0-----:R-:W-:-:S04]  /*05d0*/  ISETP.GE.AND P0, PT, R13, UR5, PT ;  /* 0x000000050d007c0c */ /* 0x001fc8000bf06270 */
[----:B------:R-:W-:-:S13]  /*05e0*/  ISETP.GE.OR P0, PT, R12, UR4, P0 ;  /* 0x000000040c007c0c */ /* 0x000fda0008706670 */
[----:B------:R-:W-:Y:S05]  /*05f0*/  @P0 EXIT ;  /* 0x000000000000094d */ /* 0x000fea0003800000 */
[----:B------:R-:W0:Y:S01]  /*0600*/  LDC.64 R2, c[0x0][0x390] ;  /* 0x0000e400ff027b82 */ /* 0x000e220000000a00 */
[----:B------:R-:W-:-:S04]  /*0610*/  IMAD R13, R12, UR5, R13 ;  /* 0x000000050c0d7c24 */ /* 0x000fc8000f8e020d */
[----:B0-----:R-:W-:-:S05]  /*0620*/  IMAD.WIDE R2, R13, 0x4, R2 ;  /* 0x000000040d027825 */ /* 0x001fca00078e0202 */
[----:B------:R-:W-:Y:S01]  /*0630*/  STG.E desc[UR8][R2.64], R23 ;  /* 0x0000001702007986 */ /* 0x000fe2000c101908 */
[----:B------:R-:W-:Y:S05]  /*0640*/  EXIT ;  /* 0x000000000000794d */ /* 0x000fea0003800000 */
.L_x_2:
[----:B------:R-:W-:-:S00]  /*0650*/  BRA `(.L_x_2) ;  /* 0xfffffffc00fc7947 */ /* 0x000fc0000383ffff */
[----:B------:R-:W-:-:S00]  /*0660*/  NOP ;  /* 0x0000000000007918 */ /* 0x000fc00000000000 */
        /* <DEDUP_REMOVED lines=9> */
.L_x_3:


//--------------------- .nv.shared._Z23matrixMultiplyOptimizedPfS_S_iii --------------------------
	.section	.nv.shared._Z23matrixMultiplyOptimizedPfS_S_iii,"aw",@nobits
	.sectionflags	@""
	.align	4
.nv.shared._Z23matrixMultiplyOptimizedPfS_S_iii:
	.zero		3072


//--------------------- .nv.shared.reserved.0     --------------------------
	.section	.nv.shared.reserved.0,"aw",@nobits
	.weak		__nv_reservedSMEM_offset_0_alias
	.size		__nv_reservedSMEM_offset_0_alias, 0, 64
	.other		__nv_reservedSMEM_offset_0_alias,@"STO_CUDA_RESERVED_SHARED STV_DEFAULT"
__nv_reservedSMEM_offset_0_alias:
	.zero		0
	.zero		64


//--------------------- .nv.constant0._Z23matrixMultiplyOptimizedPfS_S_iii --------------------------
	.section	.nv.constant0._Z23matrixMultiplyOptimizedPfS_S_iii,"a",@progbits
	.sectionflags	@""
	.align	4
.nv.constant0._Z23matrixMultiplyOptimizedPfS_S_iii:
	.zero		932


//--------------------- SYMBOLS --------------------------

	.type		.nv.reservedSmem.offset0,@object
	.size		.nv.reservedSmem.offset0,0x4
	.type		.nv.reservedSmem.cap,@object
	.size		.nv.reservedSmem.cap,0x4
